//
// Generated by NVIDIA NVVM Compiler
//
// Compiler Build ID: CL-36424714
// Cuda compilation tools, release 13.0, V13.0.88
// Based on NVVM 20.0.0
//

.version 9.0
.target sm_100
.address_size 64

	// .globl	_Z13matmul_kernelPK6__halfS1_Pfiii

.visible .entry _Z13matmul_kernelPK6__halfS1_Pfiii(
	.param .u64 .ptr .align 1 _Z13matmul_kernelPK6__halfS1_Pfiii_param_0,
	.param .u64 .ptr .align 1 _Z13matmul_kernelPK6__halfS1_Pfiii_param_1,
	.param .u64 .ptr .align 1 _Z13matmul_kernelPK6__halfS1_Pfiii_param_2,
	.param .u32 _Z13matmul_kernelPK6__halfS1_Pfiii_param_3,
	.param .u32 _Z13matmul_kernelPK6__halfS1_Pfiii_param_4,
	.param .u32 _Z13matmul_kernelPK6__halfS1_Pfiii_param_5
)
{
	.reg .pred 	%p<6>;
	.reg .b32 	%r<143>;
	.reg .b32 	%f<125>;
	.reg .b64 	%rd<50>;

	ld.param.u64 	%rd7, [_Z13matmul_kernelPK6__halfS1_Pfiii_param_0];
	ld.param.u32 	%r34, [_Z13matmul_kernelPK6__halfS1_Pfiii_param_4];
	ld.param.u32 	%r35, [_Z13matmul_kernelPK6__halfS1_Pfiii_param_5];
	cvta.to.global.u64 	%rd1, %rd7;
	mov.u32 	%r1, %ctaid.y;
	setp.lt.s32 	%p1, %r35, 1;
	mov.f32 	%f117, 0f00000000;
	mov.f32 	%f118, %f117;
	mov.f32 	%f119, %f117;
	mov.f32 	%f120, %f117;
	mov.f32 	%f121, %f117;
	mov.f32 	%f122, %f117;
	mov.f32 	%f123, %f117;
	mov.f32 	%f124, %f117;
	@%p1 bra 	$L__BB0_7;
	mul.lo.s32 	%r37, %r1, %r35;
	shl.b32 	%r2, %r37, 4;
	add.s32 	%r38, %r35, -1;
	shr.u32 	%r39, %r38, 4;
	add.s32 	%r3, %r39, 1;
	and.b32  	%r4, %r3, 3;
	setp.lt.u32 	%p2, %r35, 49;
	mov.b32 	%r139, 0;
	mov.f32 	%f117, 0f00000000;
	@%p2 bra 	$L__BB0_4;
	mul.wide.u32 	%rd8, %r2, 2;
	add.s64 	%rd9, %rd8, %rd1;
	add.s64 	%rd49, %rd9, 64;
	mul.lo.s32 	%r136, %r34, 48;
	shl.b32 	%r135, %r34, 5;
	shl.b32 	%r134, %r34, 4;
	and.b32  	%r41, %r3, 536870908;
	neg.s32 	%r132, %r41;
	mov.f32 	%f117, 0f00000000;
	mov.b32 	%r133, 0;
	mov.u32 	%r137, %r2;
	mov.f32 	%f118, %f117;
	mov.f32 	%f119, %f117;
	mov.f32 	%f120, %f117;
	mov.f32 	%f121, %f117;
	mov.f32 	%f122, %f117;
	mov.f32 	%f123, %f117;
	mov.f32 	%f124, %f117;
	mov.u32 	%r139, %r133;
$L__BB0_3:
	ld.param.u64 	%rd46, [_Z13matmul_kernelPK6__halfS1_Pfiii_param_1];
	mul.wide.u32 	%rd10, %r137, 2;
	add.s64 	%rd11, %rd1, %rd10;
	cvt.s64.s32 	%rd12, %r133;
	mov.u32 	%r42, %ctaid.x;
	shl.b32 	%r43, %r42, 4;
	cvt.u64.u32 	%rd13, %r43;
	add.s64 	%rd14, %rd12, %rd13;
	cvta.to.global.u64 	%rd15, %rd46;
	shl.b64 	%rd16, %rd14, 1;
	add.s64 	%rd17, %rd15, %rd16;
	wmma.load.a.sync.aligned.row.m16n16k16.global.f16 	{%r44, %r45, %r46, %r47, %r48, %r49, %r50, %r51}, [%rd11], %r35;
	wmma.load.b.sync.aligned.row.m16n16k16.global.f16 	{%r52, %r53, %r54, %r55, %r56, %r57, %r58, %r59}, [%rd17], %r34;
	wmma.mma.sync.aligned.row.row.m16n16k16.f32.f32 {%f61, %f62, %f63, %f64, %f65, %f66, %f67, %f68}, {%r44, %r45, %r46, %r47, %r48, %r49, %r50, %r51}, {%r52, %r53, %r54, %r55, %r56, %r57, %r58, %r59}, {%f124, %f123, %f122, %f121, %f120, %f119, %f118, %f117};
	add.s64 	%rd18, %rd49, -32;
	cvt.s64.s32 	%rd19, %r134;
	add.s64 	%rd20, %rd19, %rd13;
	shl.b64 	%rd21, %rd20, 1;
	add.s64 	%rd22, %rd15, %rd21;
	wmma.load.a.sync.aligned.row.m16n16k16.global.f16 	{%r60, %r61, %r62, %r63, %r64, %r65, %r66, %r67}, [%rd18], %r35;
	wmma.load.b.sync.aligned.row.m16n16k16.global.f16 	{%r68, %r69, %r70, %r71, %r72, %r73, %r74, %r75}, [%rd22], %r34;
	wmma.mma.sync.aligned.row.row.m16n16k16.f32.f32 {%f69, %f70, %f71, %f72, %f73, %f74, %f75, %f76}, {%r60, %r61, %r62, %r63, %r64, %r65, %r66, %r67}, {%r68, %r69, %r70, %r71, %r72, %r73, %r74, %r75}, {%f61, %f62, %f63, %f64, %f65, %f66, %f67, %f68};
	cvt.s64.s32 	%rd23, %r135;
	add.s64 	%rd24, %rd23, %rd13;
	shl.b64 	%rd25, %rd24, 1;
	add.s64 	%rd26, %rd15, %rd25;
	wmma.load.a.sync.aligned.row.m16n16k16.global.f16 	{%r76, %r77, %r78, %r79, %r80, %r81, %r82, %r83}, [%rd49], %r35;
	wmma.load.b.sync.aligned.row.m16n16k16.global.f16 	{%r84, %r85, %r86, %r87, %r88, %r89, %r90, %r91}, [%rd26], %r34;
	wmma.mma.sync.aligned.row.row.m16n16k16.f32.f32 {%f77, %f78, %f79, %f80, %f81, %f82, %f83, %f84}, {%r76, %r77, %r78, %r79, %r80, %r81, %r82, %r83}, {%r84, %r85, %r86, %r87, %r88, %r89, %r90, %r91}, {%f69, %f70, %f71, %f72, %f73, %f74, %f75, %f76};
	add.s64 	%rd27, %rd49, 32;
	cvt.s64.s32 	%rd28, %r136;
	add.s64 	%rd29, %rd28, %rd13;
	shl.b64 	%rd30, %rd29, 1;
	add.s64 	%rd31, %rd15, %rd30;
	wmma.load.a.sync.aligned.row.m16n16k16.global.f16 	{%r92, %r93, %r94, %r95, %r96, %r97, %r98, %r99}, [%rd27], %r35;
	wmma.load.b.sync.aligned.row.m16n16k16.global.f16 	{%r100, %r101, %r102, %r103, %r104, %r105, %r106, %r107}, [%rd31], %r34;
	wmma.mma.sync.aligned.row.row.m16n16k16.f32.f32 {%f124, %f123, %f122, %f121, %f120, %f119, %f118, %f117}, {%r92, %r93, %r94, %r95, %r96, %r97, %r98, %r99}, {%r100, %r101, %r102, %r103, %r104, %r105, %r106, %r107}, {%f77, %f78, %f79, %f80, %f81, %f82, %f83, %f84};
	add.s32 	%r139, %r139, 64;
	add.s64 	%rd49, %rd49, 128;
	add.s32 	%r137, %r137, 64;
	shl.b32 	%r108, %r34, 6;
	add.s32 	%r136, %r136, %r108;
	add.s32 	%r135, %r135, %r108;
	add.s32 	%r134, %r134, %r108;
	add.s32 	%r133, %r133, %r108;
	add.s32 	%r132, %r132, 4;
	setp.ne.s32 	%p3, %r132, 0;
	@%p3 bra 	$L__BB0_3;
$L__BB0_4:
	setp.eq.s32 	%p4, %r4, 0;
	@%p4 bra 	$L__BB0_7;
	mul.lo.s32 	%r142, %r139, %r34;
	shl.b32 	%r25, %r34, 4;
	add.s32 	%r141, %r139, %r2;
	neg.s32 	%r140, %r4;
$L__BB0_6:
	.pragma "nounroll";
	ld.param.u64 	%rd47, [_Z13matmul_kernelPK6__halfS1_Pfiii_param_1];
	mul.wide.u32 	%rd32, %r141, 2;
	add.s64 	%rd33, %rd1, %rd32;
	cvt.s64.s32 	%rd34, %r142;
	mov.u32 	%r109, %ctaid.x;
	shl.b32 	%r110, %r109, 4;
	cvt.u64.u32 	%rd35, %r110;
	add.s64 	%rd36, %rd34, %rd35;
	cvta.to.global.u64 	%rd37, %rd47;
	shl.b64 	%rd38, %rd36, 1;
	add.s64 	%rd39, %rd37, %rd38;
	wmma.load.a.sync.aligned.row.m16n16k16.global.f16 	{%r111, %r112, %r113, %r114, %r115, %r116, %r117, %r118}, [%rd33], %r35;
	wmma.load.b.sync.aligned.row.m16n16k16.global.f16 	{%r119, %r120, %r121, %r122, %r123, %r124, %r125, %r126}, [%rd39], %r34;
	wmma.mma.sync.aligned.row.row.m16n16k16.f32.f32 {%f124, %f123, %f122, %f121, %f120, %f119, %f118, %f117}, {%r111, %r112, %r113, %r114, %r115, %r116, %r117, %r118}, {%r119, %r120, %r121, %r122, %r123, %r124, %r125, %r126}, {%f124, %f123, %f122, %f121, %f120, %f119, %f118, %f117};
	add.s32 	%r142, %r142, %r25;
	add.s32 	%r141, %r141, 16;
	add.s32 	%r140, %r140, 1;
	setp.ne.s32 	%p5, %r140, 0;
	@%p5 bra 	$L__BB0_6;
$L__BB0_7:
	ld.param.u64 	%rd48, [_Z13matmul_kernelPK6__halfS1_Pfiii_param_2];
	cvta.to.global.u64 	%rd40, %rd48;
	mov.u32 	%r127, %ctaid.y;
	mul.lo.s32 	%r128, %r127, %r34;
	shl.b32 	%r129, %r128, 4;
	cvt.s64.s32 	%rd41, %r129;
	mov.u32 	%r130, %ctaid.x;
	shl.b32 	%r131, %r130, 4;
	cvt.u64.u32 	%rd42, %r131;
	add.s64 	%rd43, %rd41, %rd42;
	shl.b64 	%rd44, %rd43, 2;
	add.s64 	%rd45, %rd40, %rd44;
	wmma.store.d.sync.aligned.row.m16n16k16.global.f32 	[%rd45], {%f124, %f123, %f122, %f121, %f120, %f119, %f118, %f117}, %r34;
	ret;

}


// ===== COMPILED SASS (sm_100) =====

	.target	sm_100

	.elftype	@"ET_EXEC"


//--------------------- .note.nv.tkinfo           --------------------------
	.section	.note.nv.tkinfo,"",@"SHT_NOTE"
	.sectionflags	@"SHF_NOTE_NV_TKINFO"
	.tkinfo
        /*0018*/ 	.word	0x00000002
        /*0030*/ 	.string	""
        /*0030*/ 	.string	"ptxas"
        /*0030*/ 	.string	"Cuda compilation tools, release 13.0, V13.0.88"
        /*0030*/ 	.string	"Build cuda_13.0.r13.0/compiler.36424714_0"
        /*0030*/ 	.string	"-arch sm_100 -m 64 "



//--------------------- .note.nv.cuinfo           --------------------------
	.section	.note.nv.cuinfo,"",@"SHT_NOTE"
	.sectionflags	@"SHF_NOTE_NV_CUINFO"
        /*0018*/ 	.short	0x0002
        /*001a*/ 	.short	0x0064
        /*001c*/ 	.short	0x0082
	.zero		2


//--------------------- .nv.info                  --------------------------
	.section	.nv.info,"",@"SHT_CUDA_INFO"
	.align	4


	//----- nvinfo : EIATTR_REGCOUNT
	.align		4
        /*0000*/ 	.byte	0x04, 0x2f
        /*0002*/ 	.short	(.L_1 - .L_0)
	.align		4
.L_0:
        /*0004*/ 	.word	index@(_Z13matmul_kernelPK6__halfS1_Pfiii)
        /*0008*/ 	.word	0x00000020


	//----- nvinfo : EIATTR_FRAME_SIZE
	.align		4
.L_1:
        /*000c*/ 	.byte	0x04, 0x11
        /*000e*/ 	.short	(.L_3 - .L_2)
	.align		4
.L_2:
        /*0010*/ 	.word	index@(_Z13matmul_kernelPK6__halfS1_Pfiii)
        /*0014*/ 	.word	0x00000000


	//----- nvinfo : EIATTR_MIN_STACK_SIZE
	.align		4
.L_3:
        /*0018*/ 	.byte	0x04, 0x12
        /*001a*/ 	.short	(.L_5 - .L_4)
	.align		4
.L_4:
        /*001c*/ 	.word	index@(_Z13matmul_kernelPK6__halfS1_Pfiii)
        /*0020*/ 	.word	0x00000000
.L_5:


//--------------------- .nv.compat                --------------------------
	.section	.nv.compat,"",@"SHT_CUDA_COMPAT_INFO"
	.align	4
        /*0000*/ 	.byte	0x02, 0x09, 0x00, 0x00, 0x02, 0x02, 0x01, 0x00, 0x02, 0x05, 0x05, 0x00, 0x03, 0x07, 0x01, 0x01
        /*0010*/ 	.byte	0x02, 0x03, 0x00, 0x00, 0x02, 0x06, 0x01, 0x00, 0x04, 0x0b, 0x08, 0x00, 0x09, 0x00, 0x00, 0x00
        /*0020*/ 	.byte	0x00, 0x00, 0x00, 0x00


//--------------------- .nv.info._Z13matmul_kernelPK6__halfS1_Pfiii --------------------------
	.section	.nv.info._Z13matmul_kernelPK6__halfS1_Pfiii,"",@"SHT_CUDA_INFO"
	.sectionflags	@""
	.align	4


	//----- nvinfo : EIATTR_CUDA_API_VERSION
	.align		4
        /*0000*/ 	.byte	0x04, 0x37
        /*0002*/ 	.short	(.L_7 - .L_6)
.L_6:
        /*0004*/ 	.word	0x00000082


	//----- nvinfo : EIATTR_KPARAM_INFO
	.align		4
.L_7:
        /*0008*/ 	.byte	0x04, 0x17
        /*000a*/ 	.short	(.L_9 - .L_8)
.L_8:
        /*000c*/ 	.word	0x00000000
        /*0010*/ 	.short	0x0005
        /*0012*/ 	.short	0x0020
        /*0014*/ 	.byte	0x00, 0xf0, 0x11, 0x00


	//----- nvinfo : EIATTR_KPARAM_INFO
	.align		4
.L_9:
        /*0018*/ 	.byte	0x04, 0x17
        /*001a*/ 	.short	(.L_11 - .L_10)
.L_10:
        /*001c*/ 	.word	0x00000000
        /*0020*/ 	.short	0x0004
        /*0022*/ 	.short	0x001c
        /*0024*/ 	.byte	0x00, 0xf0, 0x11, 0x00


	//----- nvinfo : EIATTR_KPARAM_INFO
	.align		4
.L_11:
        /*0028*/ 	.byte	0x04, 0x17
        /*002a*/ 	.short	(.L_13 - .L_12)
.L_12:
        /*002c*/ 	.word	0x00000000
        /*0030*/ 	.short	0x0003
        /*0032*/ 	.short	0x0018
        /*0034*/ 	.byte	0x00, 0xf0, 0x11, 0x00


	//----- nvinfo : EIATTR_KPARAM_INFO
	.align		4
.L_13:
        /*0038*/ 	.byte	0x04, 0x17
        /*003a*/ 	.short	(.L_15 - .L_14)
.L_14:
        /*003c*/ 	.word	0x00000000
        /*0040*/ 	.short	0x0002
        /*0042*/ 	.short	0x0010
        /*0044*/ 	.byte	0x00, 0xf5, 0x21, 0x00


	//----- nvinfo : EIATTR_KPARAM_INFO
	.align		4
.L_15:
        /*0048*/ 	.byte	0x04, 0x17
        /*004a*/ 	.short	(.L_17 - .L_16)
.L_16:
        /*004c*/ 	.word	0x00000000
        /*0050*/ 	.short	0x0001
        /*0052*/ 	.short	0x0008
        /*0054*/ 	.byte	0x00, 0xf5, 0x21, 0x00


	//----- nvinfo : EIATTR_KPARAM_INFO
	.align		4
.L_17:
        /*0058*/ 	.byte	0x04, 0x17
        /*005a*/ 	.short	(.L_19 - .L_18)
.L_18:
        /*005c*/ 	.word	0x00000000
        /*0060*/ 	.short	0x0000
        /*0062*/ 	.short	0x0000
        /*0064*/ 	.byte	0x00, 0xf5, 0x21, 0x00


	//----- nvinfo : EIATTR_SPARSE_MMA_MASK
	.align		4
.L_19:
        /*0068*/ 	.byte	0x03, 0x50
        /*006a*/ 	.short	0x0000


	//----- nvinfo : EIATTR_WMMA_USED
	.align		4
        /*006c*/ 	.byte	0x01, 0x2b
	.zero		2


	//----- nvinfo : EIATTR_MAXREG_COUNT
	.align		4
        /*0070*/ 	.byte	0x03, 0x1b
        /*0072*/ 	.short	0x00ff


	//----- nvinfo : EIATTR_MERCURY_ISA_VERSION
	.align		4
        /*0074*/ 	.byte	0x03, 0x5f
        /*0076*/ 	.short	0x0101


	//----- nvinfo : EIATTR_VRC_CTA_INIT_COUNT
	.align		4
        /*0078*/ 	.byte	0x02, 0x4a
	.zero		1
	.zero		1


	//----- nvinfo : EIATTR_EXIT_INSTR_OFFSETS
	.align		4
        /*007c*/ 	.byte	0x04, 0x1c
        /*007e*/ 	.short	(.L_21 - .L_20)


	//   ....[0]....
.L_20:
        /*0080*/ 	.word	0x00000ed0


	//----- nvinfo : EIATTR_CBANK_PARAM_SIZE
	.align		4
.L_21:
        /*0084*/ 	.byte	0x03, 0x19
        /*0086*/ 	.short	0x0024


	//----- nvinfo : EIATTR_PARAM_CBANK
	.align		4
        /*0088*/ 	.byte	0x04, 0x0a
        /*008a*/ 	.short	(.L_23 - .L_22)
	.align		4
.L_22:
        /*008c*/ 	.word	index@(.nv.constant0._Z13matmul_kernelPK6__halfS1_Pfiii)
        /*0090*/ 	.short	0x0380
        /*0092*/ 	.short	0x0024


	//----- nvinfo : EIATTR_SW_WAR
	.align		4
.L_23:
        /*0094*/ 	.byte	0x04, 0x36
        /*0096*/ 	.short	(.L_25 - .L_24)
.L_24:
        /*0098*/ 	.word	0x00000008
.L_25:


//--------------------- .nv.callgraph             --------------------------
	.section	.nv.callgraph,"",@"SHT_CUDA_CALLGRAPH"
	.align	4
	.sectionentsize	8
	.align		4
        /*0000*/ 	.word	0x00000000
	.align		4
        /*0004*/ 	.word	0xffffffff
	.align		4
        /*0008*/ 	.word	0x00000000
	.align		4
        /*000c*/ 	.word	0xfffffffe
	.align		4
        /*0010*/ 	.word	0x00000000
	.align		4
        /*0014*/ 	.word	0xfffffffd
	.align		4
        /*0018*/ 	.word	0x00000000
	.align		4
        /*001c*/ 	.word	0xfffffffc


//--------------------- .text._Z13matmul_kernelPK6__halfS1_Pfiii --------------------------
	.section	.text._Z13matmul_kernelPK6__halfS1_Pfiii,"ax",@progbits
	.align	128
        .global         _Z13matmul_kernelPK6__halfS1_Pfiii
        .type           _Z13matmul_kernelPK6__halfS1_Pfiii,@function
        .size           _Z13matmul_kernelPK6__halfS1_Pfiii,(.L_x_5 - _Z13matmul_kernelPK6__halfS1_Pfiii)
        .other          _Z13matmul_kernelPK6__halfS1_Pfiii,@"STO_CUDA_ENTRY STV_DEFAULT"
_Z13matmul_kernelPK6__halfS1_Pfiii:
.text._Z13matmul_kernelPK6__halfS1_Pfiii:
[----:B------:R-:W-:Y:S01]  /*0000*/  LDC R1, c[0x0][0x37c] ;  /* 0x0000df00ff017b82 */ /* 0x000fe20000000800 */
[----:B------:R-:W0:Y:S07]  /*0010*/  LDCU UR26, c[0x0][0x3a0] ;  /* 0x00007400ff1a77ac */ /* 0x000e2e0008000800 */
[----:B------:R-:W1:Y:S01]  /*0020*/  S2UR UR24, SR_CTAID.Y ;  /* 0x00000000001879c3 */ /* 0x000e620000002600 */
[----:B------:R-:W-:Y:S02]  /*0030*/  CS2R R10, SRZ ;  /* 0x00000000000a7805 */ /* 0x000fe4000001ff00 */
[----:B------:R-:W-:-:S02]  /*0040*/  CS2R R8, SRZ ;  /* 0x0000000000087805 */ /* 0x000fc4000001ff00 */
[----:B------:R-:W-:Y:S02]  /*0050*/  CS2R R6, SRZ ;  /* 0x0000000000067805 */ /* 0x000fe4000001ff00 */
[----:B------:R-:W-:Y:S01]  /*0060*/  CS2R R4, SRZ ;  /* 0x0000000000047805 */ /* 0x000fe2000001ff00 */
[----:B------:R-:W2:Y:S01]  /*0070*/  LDCU.64 UR14, c[0x0][0x358] ;  /* 0x00006b00ff0e77ac */ /* 0x000ea20008000a00 */
[----:B0-----:R-:W-:-:S09]  /*0080*/  UISETP.GE.AND UP0, UPT, UR26, 0x1, UPT ;  /* 0x000000011a00788c */ /* 0x001fd2000bf06270 */
[----:B------:R-:W-:Y:S05]  /*0090*/  BRA.U !UP0, `(.L_x_0) ;  /* 0x0000000d08347547 */ /* 0x000fea000b800000 */
[----:B------:R-:W-:Y:S01]  /*00a0*/  UISETP.GE.U32.AND UP1, UPT, UR26, 0x31, UPT ;  /* 0x000000311a00788c */ /* 0x000fe2000bf26070 */
[----:B------:R-:W-:Y:S01]  /*00b0*/  IMAD.MOV.U32 R11, RZ, RZ, RZ ;  /* 0x000000ffff0b7224 */ /* 0x000fe200078e00ff */
[----:B------:R-:W-:Y:S02]  /*00c0*/  UIADD3 UR4, UPT, UPT, UR26, -0x1, URZ ;  /* 0xffffffff1a047890 */ /* 0x000fe4000fffe0ff */
[----:B-1----:R-:W-:Y:S02]  /*00d0*/  UIMAD UR5, UR24, UR26, URZ ;  /* 0x0000001a180572a4 */ /* 0x002fe4000f8e02ff */
[----:B------:R-:W-:Y:S02]  /*00e0*/  ULEA.HI UR4, UR4, 0x1, URZ, 0x1c ;  /* 0x0000000104047891 */ /* 0x000fe4000f8fe0ff */
[----:B------:R-:W-:Y:S02]  /*00f0*/  UIADD3 UR6, UPT, UPT, UR26, -0x1, URZ ;  /* 0xffffffff1a067890 */ /* 0x000fe4000fffe0ff */
[----:B------:R-:W-:-:S02]  /*0100*/  ULOP3.LUT UR12, UR4, 0x3, URZ, 0xc0, !UPT ;  /* 0x00000003040c7892 */ /* 0x000fc4000f8ec0ff */
[----:B------:R-:W-:Y:S02]  /*0110*/  USHF.L.U32 UR8, UR5, 0x4, URZ ;  /* 0x0000000405087899 */ /* 0x000fe400080006ff */
[----:B------:R-:W-:Y:S01]  /*0120*/  UISETP.NE.AND UP0, UPT, UR12, URZ, UPT ;  /* 0x000000ff0c00728c */ /* 0x000fe2000bf05270 */
[----:B------:R-:W-:Y:S01]  /*0130*/  UMOV UR4, URZ ;  /* 0x000000ff00047c82 */ /* 0x000fe20008000000 */
[----:B------:R-:W-:Y:S01]  /*0140*/  ULEA.HI UR6, UR6, 0x1, URZ, 0x1c ;  /* 0x0000000106067891 */ /* 0x000fe2000f8fe0ff */
[----:B------:R-:W-:Y:S11]  /*0150*/  BRA.U !UP1, `(.L_x_1) ;  /* 0x0000000909307547 */ /* 0x000ff6000b800000 */
[----:B------:R-:W0:Y:S01]  /*0160*/  S2R R17, SR_LANEID ;  /* 0x0000000000117919 */ /* 0x000e220000000000 */
[----:B------:R-:W1:Y:S01]  /*0170*/  LDCU UR27, c[0x0][0x39c] ;  /* 0x00007380ff1b77ac */ /* 0x000e620008000800 */
[----:B------:R-:W3:Y:S01]  /*0180*/  S2UR UR10, SR_CTAID.X ;  /* 0x00000000000a79c3 */ /* 0x000ee20000002500 */
[----:B------:R-:W-:Y:S01]  /*0190*/  IMAD.MOV.U32 R3, RZ, RZ, RZ ;  /* 0x000000ffff037224 */ /* 0x000fe200078e00ff */
[----:B------:R-:W-:Y:S01]  /*01a0*/  CS2R R10, SRZ ;  /* 0x00000000000a7805 */ /* 0x000fe2000001ff00 */
[----:B------:R-:W4:Y:S01]  /*01b0*/  LDCU.64 UR16, c[0x0][0x380] ;  /* 0x00007000ff1077ac */ /* 0x000f220008000a00 */
[----:B------:R-:W-:Y:S02]  /*01c0*/  CS2R R8, SRZ ;  /* 0x0000000000087805 */ /* 0x000fe4000001ff00 */
[----:B------:R-:W-:Y:S01]  /*01d0*/  CS2R R6, SRZ ;  /* 0x0000000000067805 */ /* 0x000fe2000001ff00 */
[----:B------:R-:W-:Y:S02]  /*01e0*/  USHF.R.U32.HI UR9, URZ, 0x1, UR26 ;  /* 0x00000001ff097899 */ /* 0x000fe4000801161a */
[----:B------:R-:W-:Y:S01]  /*01f0*/  ULOP3.LUT UR4, UR6, 0x1ffffffc, URZ, 0xc0, !UPT ;  /* 0x1ffffffc06047892 */ /* 0x000fe2000f8ec0ff */
[----:B------:R-:W-:Y:S01]  /*0200*/  UMOV UR5, URZ ;  /* 0x000000ff00057c82 */ /* 0x000fe20008000000 */
[----:B------:R-:W0:Y:S01]  /*0210*/  LDCU.64 UR18, c[0x0][0x388] ;  /* 0x00007100ff1277ac */ /* 0x000e220008000a00 */
[----:B-1----:R-:W-:-:S02]  /*0220*/  USHF.R.U32.HI UR11, URZ, 0x1, UR27 ;  /* 0x00000001ff0b7899 */ /* 0x002fc4000801161b */
[----:B------:R-:W-:Y:S02]  /*0230*/  UIMAD UR13, UR27, 0x30, URZ ;  /* 0x000000301b0d78a4 */ /* 0x000fe4000f8e02ff */
[----:B----4-:R-:W-:Y:S02]  /*0240*/  UIMAD.WIDE.U32 UR6, UR8, 0x2, UR16 ;  /* 0x00000002080678a5 */ /* 0x010fe4000f8e0010 */
[----:B------:R-:W-:Y:S02]  /*0250*/  USHF.L.U32 UR20, UR27, 0x5, URZ ;  /* 0x000000051b147899 */ /* 0x000fe400080006ff */
[----:B------:R-:W-:Y:S02]  /*0260*/  UIADD3 UR25, UP1, UPT, UR6, 0x40, URZ ;  /* 0x0000004006197890 */ /* 0x000fe4000ff3e0ff */
[----:B------:R-:W-:Y:S02]  /*0270*/  USHF.L.U32 UR21, UR27, 0x4, URZ ;  /* 0x000000041b157899 */ /* 0x000fe400080006ff */
[----:B---3--:R-:W-:Y:S01]  /*0280*/  USHF.L.U32 UR6, UR10, 0x4, URZ ;  /* 0x000000040a067899 */ /* 0x008fe200080006ff */
[----:B0-----:R-:W-:-:S02]  /*0290*/  LOP3.LUT R2, R17, 0x3, RZ, 0xc0, !PT ;  /* 0x0000000311027812 */ /* 0x001fc400078ec0ff */
[----:B------:R-:W-:-:S05]  /*02a0*/  SHF.R.U32.HI R17, RZ, 0x2, R17 ;  /* 0x00000002ff117819 */ /* 0x000fca0000011611 */
[----:B------:R-:W-:Y:S01]  /*02b0*/  IMAD.WIDE.U32 R4, R17, UR9, R2 ;  /* 0x0000000911047c25 */ /* 0x000fe2000f8e0002 */
[----:B------:R-:W-:-:S03]  /*02c0*/  UIADD3 UR9, UPT, UPT, -UR4, URZ, URZ ;  /* 0x000000ff04097290 */ /* 0x000fc6000fffe1ff */
[----:B------:R-:W-:Y:S01]  /*02d0*/  IMAD.WIDE.U32 R16, R17, UR11, R2 ;  /* 0x0000000b11107c25 */ /* 0x000fe2000f8e0002 */
[C---:B------:R-:W-:Y:S01]  /*02e0*/  SHF.L.U64.HI R0, R4.reuse, 0x2, R5 ;  /* 0x0000000204007819 */ /* 0x040fe20000010205 */
[----:B------:R-:W-:Y:S02]  /*02f0*/  UIADD3.X UR11, UPT, UPT, URZ, UR7, URZ, UP1, !UPT ;  /* 0x00000007ff0b7290 */ /* 0x000fe40008ffe4ff */
[----:B------:R-:W-:Y:S01]  /*0300*/  IMAD.SHL.U32 R2, R4, 0x4, RZ ;  /* 0x0000000404027824 */ /* 0x000fe200078e00ff */
[C---:B------:R-:W-:Y:S01]  /*0310*/  SHF.L.U64.HI R3, R16.reuse, 0x2, R17 ;  /* 0x0000000210037819 */ /* 0x040fe20000010211 */
[----:B------:R-:W-:Y:S01]  /*0320*/  IMAD.SHL.U32 R16, R16, 0x4, RZ ;  /* 0x0000000410107824 */ /* 0x000fe200078e00ff */
[----:B------:R-:W-:Y:S01]  /*0330*/  CS2R R4, SRZ ;  /* 0x0000000000047805 */ /* 0x000fe2000001ff00 */
[----:B------:R-:W-:-:S06]  /*0340*/  UMOV UR4, URZ ;  /* 0x000000ff00047c82 */ /* 0x000fcc0008000000 */
.L_x_2:
[----:B------:R-:W-:Y:S01]  /*0350*/  UIADD3 UR7, UP1, UPT, UR6, UR5, URZ ;  /* 0x0000000506077290 */ /* 0x000fe2000ff3e0ff */
[----:B------:R-:W-:-:S03]  /*0360*/  IMAD.U32 R27, RZ, RZ, UR27 ;  /* 0x0000001bff1b7e24 */ /* 0x000fc6000f8e00ff */
[----:B------:R-:W-:Y:S02]  /*0370*/  ULEA.HI.X.SX32 UR10, UR5, URZ, 0x1, UP1 ;  /* 0x000000ff050a7291 */ /* 0x000fe400088f0eff */
[----:B------:R-:W-:-:S04]  /*0380*/  ULEA UR22, UP1, UR7, UR18, 0x1 ;  /* 0x0000001207167291 */ /* 0x000fc8000f8208ff */
[----:B------:R-:W-:Y:S02]  /*0390*/  ULEA.HI.X UR7, UR7, UR19, UR10, 0x1, UP1 ;  /* 0x0000001307077291 */ /* 0x000fe400088f0c0a */
[----:B------:R-:W-:-:S04]  /*03a0*/  IADD3 R24, P0, PT, R16, UR22, RZ ;  /* 0x0000001610187c10 */ /* 0x000fc8000ff1e0ff */
[----:B------:R-:W-:-:S03]  /*03b0*/  IADD3.X R25, PT, PT, R3, UR7, RZ, P0, !PT ;  /* 0x0000000703197c10 */ /* 0x000fc600087fe4ff */
[----:B------:R-:W-:Y:S02]  /*03c0*/  IMAD.WIDE.U32 R26, R27, 0x10, R24 ;  /* 0x000000101b1a7825 */ /* 0x000fe400078e0018 */
[----:B--2---:R-:W2:Y:S04]  /*03d0*/  LDG.E R22, desc[UR14][R24.64] ;  /* 0x0000000e18167981 */ /* 0x004ea8000c1e1900 */
[----:B------:R-:W3:Y:S01]  /*03e0*/  LDG.E R23, desc[UR14][R26.64] ;  /* 0x0000000e1a177981 */ /* 0x000ee2000c1e1900 */
[----:B------:R-:W-:-:S03]  /*03f0*/  UIMAD.WIDE.U32 UR22, UR8, 0x2, UR16 ;  /* 0x00000002081678a5 */ /* 0x000fc6000f8e0010 */
[----:B------:R-:W4:Y:S03]  /*0400*/  LDG.E R28, desc[UR14][R26.64+0x10] ;  /* 0x0000100e1a1c7981 */ /* 0x000f26000c1e1900 */
[----:B------:R-:W-:Y:S01]  /*0410*/  IADD3 R18, P0, PT, R2, UR22, RZ ;  /* 0x0000001602127c10 */ /* 0x000fe2000ff1e0ff */
[----:B------:R0:W5:Y:S01]  /*0420*/  LDG.E R17, desc[UR14][R24.64+0x10] ;  /* 0x0000100e18117981 */ /* 0x000162000c1e1900 */
[----:B------:R-:W-:Y:S02]  /*0430*/  IMAD.U32 R21, RZ, RZ, UR26 ;  /* 0x0000001aff157e24 */ /* 0x000fe4000f8e00ff */
[----:B------:R-:W-:-:S03]  /*0440*/  IADD3.X R19, PT, PT, R0, UR23, RZ, P0, !PT ;  /* 0x0000001700137c10 */ /* 0x000fc600087fe4ff */
[----:B------:R-:W-:Y:S02]  /*0450*/  IMAD.WIDE.U32 R20, R21, 0x10, R18 ;  /* 0x0000001015147825 */ /* 0x000fe400078e0012 */
[----:B------:R-:W5:Y:S04]  /*0460*/  LDG.E R12, desc[UR14][R18.64] ;  /* 0x0000000e120c7981 */ /* 0x000f68000c1e1900 */
[----:B------:R4:W5:Y:S04]  /*0470*/  LDG.E R14, desc[UR14][R18.64+0x10] ;  /* 0x0000100e120e7981 */ /* 0x000968000c1e1900 */
[----:B------:R-:W5:Y:S04]  /*0480*/  LDG.E R13, desc[UR14][R20.64] ;  /* 0x0000000e140d7981 */ /* 0x000f68000c1e1900 */
[----:B------:R-:W5:Y:S01]  /*0490*/  LDG.E R15, desc[UR14][R20.64+0x10] ;  /* 0x0000100e140f7981 */ /* 0x000f62000c1e1900 */
[----:B------:R-:W-:-:S04]  /*04a0*/  UIADD3 UR7, UP1, UPT, UR6, UR21, URZ ;  /* 0x0000001506077290 */ /* 0x000fc8000ff3e0ff */
[----:B------:R-:W-:Y:S02]  /*04b0*/  ULEA.HI.X.SX32 UR10, UR21, URZ, 0x1, UP1 ;  /* 0x000000ff150a7291 */ /* 0x000fe400088f0eff */
[----:B------:R-:W-:-:S04]  /*04c0*/  ULEA UR22, UP1, UR7, UR18, 0x1 ;  /* 0x0000001207167291 */ /* 0x000fc8000f8208ff */
[----:B------:R-:W-:Y:S02]  /*04d0*/  ULEA.HI.X UR7, UR7, UR19, UR10, 0x1, UP1 ;  /* 0x0000001307077291 */ /* 0x000fe400088f0c0a */
[----:B0-----:R-:W-:Y:S01]  /*04e0*/  IADD3 R24, P0, PT, R16, UR22, RZ ;  /* 0x0000001610187c10 */ /* 0x001fe2000ff1e0ff */
[----:B------:R-:W-:-:S03]  /*04f0*/  IMAD.U32 R29, RZ, RZ, UR27 ;  /* 0x0000001bff1d7e24 */ /* 0x000fc6000f8e00ff */
[----:B------:R-:W-:-:S05]  /*0500*/  IADD3.X R25, PT, PT, R3, UR7, RZ, P0, !PT ;  /* 0x0000000703197c10 */ /* 0x000fca00087fe4ff */
[----:B------:R-:W5:Y:S01]  /*0510*/  LDG.E R20, desc[UR14][R24.64] ;  /* 0x0000000e18147981 */ /* 0x000f62000c1e1900 */
[----:B------:R-:W-:-:S04]  /*0520*/  IADD3 R26, P0, PT, R2, UR25, RZ ;  /* 0x00000019021a7c10 */ /* 0x000fc8000ff1e0ff */
[----:B------:R-:W-:Y:S01]  /*0530*/  IADD3.X R27, PT, PT, R0, UR11, RZ, P0, !PT ;  /* 0x0000000b001b7c10 */ /* 0x000fe200087fe4ff */
[----:B--2---:R-:W-:Y:S04]  /*0540*/  MOVM.16.MT88 R22, R22 ;  /* 0x000000001616723a */ /* 0x004fe80000000000 */
[----:B---3--:R-:W0:Y:S04]  /*0550*/  MOVM.16.MT88 R23, R23 ;  /* 0x000000001717723a */ /* 0x008e280000000000 */
[----:B----4-:R1:W-:Y:S04]  /*0560*/  MOVM.16.MT88 R19, R28 ;  /* 0x000000001c13723a */ /* 0x0103e80000000000 */
[----:B-----5:R2:W3:Y:S01]  /*0570*/  MOVM.16.MT88 R18, R17 ;  /* 0x000000001112723a */ /* 0x0204e20000000000 */
[----:B-1----:R-:W-:-:S03]  /*0580*/  IMAD.WIDE.U32 R28, R29, 0x10, R24 ;  /* 0x000000101d1c7825 */ /* 0x002fc600078e0018 */
[----:B------:R-:W4:Y:S04]  /*0590*/  LDG.E R24, desc[UR14][R24.64+0x10] ;  /* 0x0000100e18187981 */ /* 0x000f28000c1e1900 */
[----:B--2---:R-:W2:Y:S04]  /*05a0*/  LDG.E R17, desc[UR14][R28.64] ;  /* 0x0000000e1c117981 */ /* 0x004ea8000c1e1900 */
[----:B------:R1:W5:Y:S01]  /*05b0*/  LDG.E R21, desc[UR14][R28.64+0x10] ;  /* 0x0000100e1c157981 */ /* 0x000362000c1e1900 */
[----:B0-----:R-:W-:Y:S01]  /*05c0*/  HMMA.16816.F32 R4, R12, R22, R4 ;  /* 0x000000160c04723c */ /* 0x001fe20000001804 */
[----:B------:R-:W-:-:S04]  /*05d0*/  IMAD.U32 R23, RZ, RZ, UR26 ;  /* 0x0000001aff177e24 */ /* 0x000fc8000f8e00ff */
[----:B-1----:R-:W-:-:S03]  /*05e0*/  IMAD.WIDE.U32 R28, R23, 0x10, R26 ;  /* 0x00000010171c7825 */ /* 0x002fc600078e001a */
[----:B---3--:R-:W-:Y:S01]  /*05f0*/  HMMA.16816.F32 R8, R12, R18, R8 ;  /* 0x000000120c08723c */ /* 0x008fe20000001808 */
[----:B------:R-:W3:Y:S04]  /*0600*/  LDG.E R12, desc[UR14][R26.64+-0x20] ;  /* 0xffffe00e1a0c7981 */ /* 0x000ee8000c1e1900 */
[----:B------:R-:W3:Y:S04]  /*0610*/  LDG.E R14, desc[UR14][R26.64+-0x10] ;  /* 0xfffff00e1a0e7981 */ /* 0x000ee8000c1e1900 */
[----:B------:R-:W3:Y:S04]  /*0620*/  LDG.E R13, desc[UR14][R28.64+-0x20] ;  /* 0xffffe00e1c0d7981 */ /* 0x000ee8000c1e1900 */
[----:B------:R-:W3:Y:S04]  /*0630*/  LDG.E R15, desc[UR14][R28.64+-0x10] ;  /* 0xfffff00e1c0f7981 */ /* 0x000ee8000c1e1900 */
[----:B------:R-:W-:Y:S01]  /*0640*/  MOVM.16.MT88 R22, R20 ;  /* 0x000000001416723a */ /* 0x000fe20000000000 */
[----:B------:R-:W-:-:S04]  /*0650*/  UIADD3 UR7, UP1, UPT, UR6, UR20, URZ ;  /* 0x0000001406077290 */ /* 0x000fc8000ff3e0ff */
[----:B------:R-:W-:Y:S02]  /*0660*/  ULEA.HI.X.SX32 UR10, UR20, URZ, 0x1, UP1 ;  /* 0x000000ff140a7291 */ /* 0x000fe400088f0eff */
[----:B------:R-:W-:-:S04]  /*0670*/  ULEA UR22, UP1, UR7, UR18, 0x1 ;  /* 0x0000001207167291 */ /* 0x000fc8000f8208ff */
[----:B------:R-:W-:Y:S01]  /*0680*/  ULEA.HI.X UR7, UR7, UR19, UR10, 0x1, UP1 ;  /* 0x0000001307077291 */ /* 0x000fe200088f0c0a */
[----:B------:R-:W-:Y:S01]  /*0690*/  IMAD.U32 R25, RZ, RZ, UR27 ;  /* 0x0000001bff197e24 */ /* 0x000fe2000f8e00ff */
[----:B--2---:R-:W3:Y:S04]  /*06a0*/  MOVM.16.MT88 R23, R17 ;  /* 0x000000001117723a */ /* 0x004ee80000000000 */
[----:B----4-:R0:W-:Y:S04]  /*06b0*/  MOVM.16.MT88 R18, R24 ;  /* 0x000000001812723a */ /* 0x0101e80000000000 */
[----:B-----5:R-:W1:Y:S01]  /*06c0*/  MOVM.16.MT88 R19, R21 ;  /* 0x000000001513723a */ /* 0x020e620000000000 */
[----:B---3--:R-:W-:Y:S01]  /*06d0*/  HMMA.16816.F32 R4, R12, R22, R4 ;  /* 0x000000160c04723c */ /* 0x008fe20000001804 */
[----:B------:R-:W-:-:S04]  /*06e0*/  IADD3 R22, P0, PT, R16, UR22, RZ ;  /* 0x0000001610167c10 */ /* 0x000fc8000ff1e0ff */
[----:B------:R-:W-:-:S03]  /*06f0*/  IADD3.X R23, PT, PT, R3, UR7, RZ, P0, !PT ;  /* 0x0000000703177c10 */ /* 0x000fc600087fe4ff */
[----:B0-----:R-:W-:Y:S01]  /*0700*/  IMAD.WIDE.U32 R24, R25, 0x10, R22 ;  /* 0x0000001019187825 */ /* 0x001fe200078e0016 */
[----:B-1----:R-:W-:Y:S01]  /*0710*/  HMMA.16816.F32 R8, R12, R18, R8 ;  /* 0x000000120c08723c */ /* 0x002fe20000001808 */
[----:B------:R-:W2:Y:S04]  /*0720*/  LDG.E R17, desc[UR14][R22.64] ;  /* 0x0000000e16117981 */ /* 0x000ea8000c1e1900 */
[----:B------:R-:W3:Y:S04]  /*0730*/  LDG.E R18, desc[UR14][R24.64] ;  /* 0x0000000e18127981 */ /* 0x000ee8000c1e1900 */
[----:B------:R-:W4:Y:S04]  /*0740*/  LDG.E R19, desc[UR14][R24.64+0x10] ;  /* 0x0000100e18137981 */ /* 0x000f28000c1e1900 */
[----:B------:R-:W5:Y:S04]  /*0750*/  LDG.E R22, desc[UR14][R22.64+0x10] ;  /* 0x0000100e16167981 */ /* 0x000f68000c1e1900 */
[----:B------:R-:W5:Y:S04]  /*0760*/  LDG.E R12, desc[UR14][R26.64] ;  /* 0x0000000e1a0c7981 */ /* 0x000f68000c1e1900 */
[----:B------:R-:W5:Y:S04]  /*0770*/  LDG.E R14, desc[UR14][R26.64+0x10] ;  /* 0x0000100e1a0e7981 */ /* 0x000f68000c1e1900 */
[----:B------:R-:W5:Y:S04]  /*0780*/  LDG.E R13, desc[UR14][R28.64] ;  /* 0x0000000e1c0d7981 */ /* 0x000f68000c1e1900 */
[----:B------:R-:W5:Y:S01]  /*0790*/  LDG.E R15, desc[UR14][R28.64+0x10] ;  /* 0x0000100e1c0f7981 */ /* 0x000f62000c1e1900 */
[----:B------:R-:W-:-:S04]  /*07a0*/  UIADD3 UR7, UP1, UPT, UR6, UR13, URZ ;  /* 0x0000000d06077290 */ /* 0x000fc8000ff3e0ff */
[----:B------:R-:W-:Y:S02]  /*07b0*/  ULEA.HI.X.SX32 UR10, UR13, URZ, 0x1, UP1 ;  /* 0x000000ff0d0a7291 */ /* 0x000fe400088f0eff */
[----:B------:R-:W-:-:S04]  /*07c0*/  ULEA UR22, UP1, UR7, UR18, 0x1 ;  /* 0x0000001207167291 */ /* 0x000fc8000f8208ff */
[----:B------:R-:W-:Y:S01]  /*07d0*/  ULEA.HI.X UR7, UR7, UR19, UR10, 0x1, UP1 ;  /* 0x0000001307077291 */ /* 0x000fe200088f0c0a */
[----:B--2---:R0:W-:Y:S04]  /*07e0*/  MOVM.16.MT88 R20, R17 ;  /* 0x000000001114723a */ /* 0x0041e80000000000 */
[----:B---3--:R-:W1:Y:S04]  /*07f0*/  MOVM.16.MT88 R21, R18 ;  /* 0x000000001215723a */ /* 0x008e680000000000 */
[----:B----4-:R-:W-:Y:S04]  /*0800*/  MOVM.16.MT88 R19, R19 ;  /* 0x000000001313723a */ /* 0x010fe80000000000 */
[----:B-----5:R-:W2:Y:S01]  /*0810*/  MOVM.16.MT88 R18, R22 ;  /* 0x000000001612723a */ /* 0x020ea20000000000 */
[----:B0-----:R-:W-:Y:S01]  /*0820*/  IMAD.U32 R17, RZ, RZ, UR27 ;  /* 0x0000001bff117e24 */ /* 0x001fe2000f8e00ff */
[----:B-1----:R-:W-:Y:S01]  /*0830*/  HMMA.16816.F32 R4, R12, R20, R4 ;  /* 0x000000140c04723c */ /* 0x002fe20000001804 */
[----:B------:R-:W-:-:S04]  /*0840*/  IADD3 R20, P0, PT, R16, UR22, RZ ;  /* 0x0000001610147c10 */ /* 0x000fc8000ff1e0ff */
[----:B------:R-:W-:-:S03]  /*0850*/  IADD3.X R21, PT, PT, R3, UR7, RZ, P0, !PT ;  /* 0x0000000703157c10 */ /* 0x000fc600087fe4ff */
[----:B--2---:R-:W-:Y:S01]  /*0860*/  HMMA.16816.F32 R8, R12, R18, R8 ;  /* 0x000000120c08723c */ /* 0x004fe20000001808 */
[----:B------:R-:W2:Y:S01]  /*0870*/  LDG.E R12, desc[UR14][R26.64+0x20] ;  /* 0x0000200e1a0c7981 */ /* 0x000ea2000c1e1900 */
[----:B------:R-:W-:-:S03]  /*0880*/  IMAD.WIDE.U32 R18, R17, 0x10, R20 ;  /* 0x0000001011127825 */ /* 0x000fc600078e0014 */
[----:B------:R-:W3:Y:S04]  /*0890*/  LDG.E R22, desc[UR14][R20.64] ;  /* 0x0000000e14167981 */ /* 0x000ee8000c1e1900 */
[----:B------:R-:W4:Y:S04]  /*08a0*/  LDG.E R23, desc[UR14][R18.64] ;  /* 0x0000000e12177981 */ /* 0x000f28000c1e1900 */
[----:B------:R-:W5:Y:S04]  /*08b0*/  LDG.E R24, desc[UR14][R20.64+0x10] ;  /* 0x0000100e14187981 */ /* 0x000f68000c1e1900 */
[----:B------:R-:W2:Y:S04]  /*08c0*/  LDG.E R25, desc[UR14][R18.64+0x10] ;  /* 0x0000100e12197981 */ /* 0x000ea8000c1e1900 */
[----:B------:R-:W2:Y:S04]  /*08d0*/  LDG.E R14, desc[UR14][R26.64+0x30] ;  /* 0x0000300e1a0e7981 */ /* 0x000ea8000c1e1900 */
[----:B------:R-:W2:Y:S04]  /*08e0*/  LDG.E R13, desc[UR14][R28.64+0x20] ;  /* 0x0000200e1c0d7981 */ /* 0x000ea8000c1e1900 */
[----:B------:R-:W2:Y:S01]  /*08f0*/  LDG.E R15, desc[UR14][R28.64+0x30] ;  /* 0x0000300e1c0f7981 */ /* 0x000ea2000c1e1900 */
[----:B------:R-:W-:-:S02]  /*0900*/  UIADD3 UR25, UP1, UPT, UR25, 0x80, URZ ;  /* 0x0000008019197890 */ /* 0x000fc4000ff3e0ff */
[----:B------:R-:W-:Y:S02]  /*0910*/  UIADD3 UR9, UPT, UPT, UR9, 0x4, URZ ;  /* 0x0000000409097890 */ /* 0x000fe4000fffe0ff */
[----:B------:R-:W-:Y:S02]  /*0920*/  UIADD3.X UR11, UPT, UPT, URZ, UR11, URZ, UP1, !UPT ;  /* 0x0000000bff0b7290 */ /* 0x000fe40008ffe4ff */
[----:B------:R-:W-:Y:S02]  /*0930*/  UISETP.NE.AND UP1, UPT, UR9, URZ, UPT ;  /* 0x000000ff0900728c */ /* 0x000fe4000bf25270 */
[----:B------:R-:W-:Y:S02]  /*0940*/  UIADD3 UR4, UPT, UPT, UR4, 0x40, URZ ;  /* 0x0000004004047890 */ /* 0x000fe4000fffe0ff */
[----:B------:R-:W-:Y:S02]  /*0950*/  UIADD3 UR8, UPT, UPT, UR8, 0x40, URZ ;  /* 0x0000004008087890 */ /* 0x000fe4000fffe0ff */
[----:B------:R-:W-:-:S02]  /*0960*/  ULEA UR13, UR27, UR13, 0x6 ;  /* 0x0000000d1b0d7291 */ /* 0x000fc4000f8e30ff */
[----:B------:R-:W-:Y:S02]  /*0970*/  ULEA UR20, UR27, UR20, 0x6 ;  /* 0x000000141b147291 */ /* 0x000fe4000f8e30ff */
[----:B------:R-:W-:Y:S02]  /*0980*/  ULEA UR21, UR27, UR21, 0x6 ;  /* 0x000000151b157291 */ /* 0x000fe4000f8e30ff */
[----:B------:R-:W-:Y:S01]  /*0990*/  ULEA UR5, UR27, UR5, 0x6 ;  /* 0x000000051b057291 */ /* 0x000fe2000f8e30ff */
[----:B---3--:R-:W-:Y:S04]  /*09a0*/  MOVM.16.MT88 R22, R22 ;  /* 0x000000001616723a */ /* 0x008fe80000000000 */
[----:B----4-:R-:W0:Y:S04]  /*09b0*/  MOVM.16.MT88 R23, R23 ;  /* 0x000000001717723a */ /* 0x010e280000000000 */
[----:B-----5:R-:W-:Y:S04]  /*09c0*/  MOVM.16.MT88 R24, R24 ;  /* 0x000000001818723a */ /* 0x020fe80000000000 */
[----:B--2---:R-:W1:Y:S01]  /*09d0*/  MOVM.16.MT88 R25, R25 ;  /* 0x000000001919723a */ /* 0x004e620000000000 */
[C---:B0-----:R-:W-:Y:S08]  /*09e0*/  HMMA.16816.F32 R4, R12.reuse, R22, R4 ;  /* 0x000000160c04723c */ /* 0x041ff00000001804 */
[----:B-1----:R-:W-:Y:S01]  /*09f0*/  HMMA.16816.F32 R8, R12, R24, R8 ;  /* 0x000000180c08723c */ /* 0x002fe20000001808 */
[----:B------:R-:W-:-:S04]  /*0a00*/  NOP ;  /* 0x0000000000007918 */ /* 0x000fc80000000000 */
[----:B------:R-:W-:-:S15]  /*0a10*/  BRA.U UP1, `(.L_x_2) ;  /* 0xfffffff9014c7547 */ /* 0x000fde000b83ffff */
.L_x_1:
[----:B------:R-:W-:Y:S05]  /*0a20*/  BRA.U !UP0, `(.L_x_0) ;  /* 0x0000000108d07547 */ /* 0x000fea000b800000 */
[----:B------:R-:W0:Y:S01]  /*0a30*/  S2R R0, SR_LANEID ;  /* 0x0000000000007919 */ /* 0x000e220000000000 */
[----:B------:R-:W1:Y:S01]  /*0a40*/  LDCU UR10, c[0x0][0x39c] ;  /* 0x00007380ff0a77ac */ /* 0x000e620008000800 */
[----:B------:R-:W3:Y:S01]  /*0a50*/  S2UR UR11, SR_CTAID.X ;  /* 0x00000000000b79c3 */ /* 0x000ee20000002500 */
[----:B------:R-:W-:Y:S01]  /*0a60*/  IMAD.MOV.U32 R3, RZ, RZ, RZ ;  /* 0x000000ffff037224 */ /* 0x000fe200078e00ff */
[----:B------:R-:W-:Y:S02]  /*0a70*/  USHF.R.U32.HI UR7, URZ, 0x1, UR26 ;  /* 0x00000001ff077899 */ /* 0x000fe4000801161a */
[----:B------:R-:W-:Y:S02]  /*0a80*/  UIMAD UR6, UR24, UR26, URZ ;  /* 0x0000001a180672a4 */ /* 0x000fe4000f8e02ff */
[----:B------:R-:W-:Y:S02]  /*0a90*/  UIADD3 UR5, UPT, UPT, -UR12, URZ, URZ ;  /* 0x000000ff0c057290 */ /* 0x000fe4000fffe1ff */
[----:B------:R-:W-:Y:S01]  /*0aa0*/  USHF.L.U32 UR6, UR6, 0x4, URZ ;  /* 0x0000000406067899 */ /* 0x000fe200080006ff */
[----:B------:R-:W4:Y:S01]  /*0ab0*/  LDCU.64 UR12, c[0x0][0x380] ;  /* 0x00007000ff0c77ac */ /* 0x000f220008000a00 */
[----:B------:R-:W0:Y:S01]  /*0ac0*/  LDCU.64 UR16, c[0x0][0x388] ;  /* 0x00007100ff1077ac */ /* 0x000e220008000a00 */
[----:B-1----:R-:W-:-:S02]  /*0ad0*/  USHF.R.U32.HI UR9, URZ, 0x1, UR10 ;  /* 0x00000001ff097899 */ /* 0x002fc4000801160a */
[----:B------:R-:W-:Y:S02]  /*0ae0*/  UIMAD UR8, UR4, UR10, URZ ;  /* 0x0000000a040872a4 */ /* 0x000fe4000f8e02ff */
[----:B------:R-:W-:Y:S01]  /*0af0*/  UIADD3 UR4, UPT, UPT, UR6, UR4, URZ ;  /* 0x0000000406047290 */ /* 0x000fe2000fffe0ff */
[----:B0-----:R-:W-:Y:S02]  /*0b00*/  LOP3.LUT R2, R0, 0x3, RZ, 0xc0, !PT ;  /* 0x0000000300027812 */ /* 0x001fe400078ec0ff */
[----:B------:R-:W-:-:S05]  /*0b10*/  SHF.R.U32.HI R13, RZ, 0x2, R0 ;  /* 0x00000002ff0d7819 */ /* 0x000fca0000011600 */
[----:B------:R-:W-:-:S04]  /*0b20*/  IMAD.WIDE.U32 R24, R13, UR7, R2 ;  /* 0x000000070d187c25 */ /* 0x000fc8000f8e0002 */
[----:B------:R-:W-:Y:S01]  /*0b30*/  IMAD.WIDE.U32 R2, R13, UR9, R2 ;  /* 0x000000090d027c25 */ /* 0x000fe2000f8e0002 */
[----:B------:R-:W-:-:S04]  /*0b40*/  SHF.L.U64.HI R26, R24, 0x2, R25 ;  /* 0x00000002181a7819 */ /* 0x000fc80000010219 */
[----:B---34-:R-:W-:-:S07]  /*0b50*/  SHF.L.U64.HI R27, R2, 0x2, R3 ;  /* 0x00000002021b7819 */ /* 0x018fce0000010203 */
.L_x_3:
[----:B------:R-:W-:Y:S01]  /*0b60*/  ULEA UR6, UP0, UR11, UR8, 0x4 ;  /* 0x000000080b067291 */ /* 0x000fe2000f8020ff */
[----:B------:R-:W-:-:S03]  /*0b70*/  IMAD.U32 R17, RZ, RZ, UR10 ;  /* 0x0000000aff117e24 */ /* 0x000fc6000f8e00ff */
[----:B------:R-:W-:Y:S02]  /*0b80*/  ULEA.HI.X.SX32 UR7, UR8, URZ, 0x1, UP0 ;  /* 0x000000ff08077291 */ /* 0x000fe400080f0eff */
[----:B------:R-:W-:-:S04]  /*0b90*/  ULEA UR9, UP0, UR6, UR16, 0x1 ;  /* 0x0000001006097291 */ /* 0x000fc8000f8008ff */
[----:B------:R-:W-:Y:S02]  /*0ba0*/  ULEA.HI.X UR6, UR6, UR17, UR7, 0x1, UP0 ;  /* 0x0000001106067291 */ /* 0x000fe400080f0c07 */
[----:B------:R-:W-:-:S04]  /*0bb0*/  LEA R28, P0, R2, UR9, 0x2 ;  /* 0x00000009021c7c11 */ /* 0x000fc8000f8010ff */
[----:B------:R-:W-:-:S03]  /*0bc0*/  IADD3.X R29, PT, PT, R27, UR6, RZ, P0, !PT ;  /* 0x000000061b1d7c10 */ /* 0x000fc600087fe4ff */
[----:B------:R-:W-:Y:S02]  /*0bd0*/  IMAD.WIDE.U32 R16, R17, 0x10, R28 ;  /* 0x0000001011107825 */ /* 0x000fe400078e001c */
[----:B--2---:R-:W2:Y:S04]  /*0be0*/  LDG.E R0, desc[UR14][R28.64] ;  /* 0x0000000e1c007981 */ /* 0x004ea8000c1e1900 */
[----:B------:R-:W3:Y:S04]  /*0bf0*/  LDG.E R22, desc[UR14][R28.64+0x10] ;  /* 0x0000100e1c167981 */ /* 0x000ee8000c1e1900 */
[----:B------:R-:W4:Y:S04]  /*0c00*/  LDG.E R21, desc[UR14][R16.64] ;  /* 0x0000000e10157981 */ /* 0x000f28000c1e1900 */
[----:B------:R0:W5:Y:S01]  /*0c10*/  LDG.E R23, desc[UR14][R16.64+0x10] ;  /* 0x0000100e10177981 */ /* 0x000162000c1e1900 */
[----:B------:R-:W-:Y:S01]  /*0c20*/  UIMAD.WIDE.U32 UR6, UR4, 0x2, UR12 ;  /* 0x00000002040678a5 */ /* 0x000fe2000f8e000c */
[----:B------:R-:W-:-:S05]  /*0c30*/  IMAD.U32 R13, RZ, RZ, UR26 ;  /* 0x0000001aff0d7e24 */ /* 0x000fca000f8e00ff */
[----:B------:R-:W-:-:S04]  /*0c40*/  LEA R18, P0, R24, UR6, 0x2 ;  /* 0x0000000618127c11 */ /* 0x000fc8000f8010ff */
[----:B------:R-:W-:-:S03]  /*0c50*/  IADD3.X R19, PT, PT, R26, UR7, RZ, P0, !PT ;  /* 0x000000071a137c10 */ /* 0x000fc600087fe4ff */
[----:B0-----:R-:W-:Y:S02]  /*0c60*/  IMAD.WIDE.U32 R16, R13, 0x10, R18 ;  /* 0x000000100d107825 */ /* 0x001fe400078e0012 */
[----:B------:R-:W5:Y:S04]  /*0c70*/  LDG.E R12, desc[UR14][R18.64] ;  /* 0x0000000e120c7981 */ /* 0x000f68000c1e1900 */
[----:B------:R-:W5:Y:S04]  /*0c80*/  LDG.E R14, desc[UR14][R18.64+0x10] ;  /* 0x0000100e120e7981 */ /* 0x000f68000c1e1900 */
[----:B------:R-:W5:Y:S04]  /*0c90*/  LDG.E R13, desc[UR14][R16.64] ;  /* 0x0000000e100d7981 */ /* 0x000f68000c1e1900 */
[----:B------:R-:W5:Y:S01]  /*0ca0*/  LDG.E R15, desc[UR14][R16.64+0x10] ;  /* 0x0000100e100f7981 */ /* 0x000f62000c1e1900 */
[----:B------:R-:W-:-:S02]  /*0cb0*/  UIADD3 UR5, UPT, UPT, UR5, 0x1, URZ ;  /* 0x0000000105057890 */ /* 0x000fc4000fffe0ff */
[----:B------:R-:W-:Y:S02]  /*0cc0*/  UIADD3 UR4, UPT, UPT, UR4, 0x10, URZ ;  /* 0x0000001004047890 */ /* 0x000fe4000fffe0ff */
[----:B------:R-:W-:Y:S02]  /*0cd0*/  UISETP.NE.AND UP0, UPT, UR5, URZ, UPT ;  /* 0x000000ff0500728c */ /* 0x000fe4000bf05270 */
[----:B------:R-:W-:Y:S01]  /*0ce0*/  ULEA UR8, UR10, UR8, 0x4 ;  /* 0x000000080a087291 */ /* 0x000fe2000f8e20ff */
[----:B--2---:R-:W-:Y:S04]  /*0cf0*/  MOVM.16.MT88 R20, R0 ;  /* 0x000000000014723a */ /* 0x004fe80000000000 */
[----:B---3--:R-:W-:Y:S04]  /*0d00*/  MOVM.16.MT88 R22, R22 ;  /* 0x000000001616723a */ /* 0x008fe80000000000 */
[----:B----4-:R-:W0:Y:S04]  /*0d10*/  MOVM.16.MT88 R21, R21 ;  /* 0x000000001515723a */ /* 0x010e280000000000 */
[----:B-----5:R-:W1:Y:S01]  /*0d20*/  MOVM.16.MT88 R23, R23 ;  /* 0x000000001717723a */ /* 0x020e620000000000 */
[C---:B0-----:R-:W-:Y:S08]  /*0d30*/  HMMA.16816.F32 R4, R12.reuse, R20, R4 ;  /* 0x000000140c04723c */ /* 0x041ff00000001804 */
[----:B-1----:R-:W-:Y:S01]  /*0d40*/  HMMA.16816.F32 R8, R12, R22, R8 ;  /* 0x000000160c08723c */ /* 0x002fe20000001808 */
[----:B------:R-:W-:-:S04]  /*0d50*/  NOP ;  /* 0x0000000000007918 */ /* 0x000fc80000000000 */
[----:B------:R-:W-:-:S15]  /*0d60*/  BRA.U UP0, `(.L_x_3) ;  /* 0xfffffffd007c7547 */ /* 0x000fde000b83ffff */
.L_x_0:
[----:B------:R-:W0:Y:S01]  /*0d70*/  S2R R12, SR_LANEID ;  /* 0x00000000000c7919 */ /* 0x000e220000000000 */
[----:B------:R-:W1:Y:S01]  /*0d80*/  LDC R13, c[0x0][0x39c] ;  /* 0x0000e700ff0d7b82 */ /* 0x000e620000000800 */
[----:B------:R-:W3:Y:S07]  /*0d90*/  S2R R15, SR_CTAID.X ;  /* 0x00000000000f7919 */ /* 0x000eee0000002500 */
[----:B------:R-:W4:Y:S01]  /*0da0*/  LDC.64 R2, c[0x0][0x390] ;  /* 0x0000e400ff027b82 */ /* 0x000f220000000a00 */
[----:B-1----:R-:W-:Y:S01]  /*0db0*/  IMAD R0, R13, UR24, RZ ;  /* 0x000000180d007c24 */ /* 0x002fe2000f8e02ff */
[----:B------:R-:W-:Y:S01]  /*0dc0*/  SHF.R.U32.HI R19, RZ, 0x1, R13 ;  /* 0x00000001ff137819 */ /* 0x000fe2000001160d */
[----:B------:R-:W-:-:S02]  /*0dd0*/  IMAD.MOV.U32 R13, RZ, RZ, RZ ;  /* 0x000000ffff0d7224 */ /* 0x000fc400078e00ff */
[----:B------:R-:W-:Y:S01]  /*0de0*/  IMAD.SHL.U32 R0, R0, 0x10, RZ ;  /* 0x0000001000007824 */ /* 0x000fe200078e00ff */
[----:B0-----:R-:W-:Y:S02]  /*0df0*/  SHF.R.U32.HI R17, RZ, 0x2, R12 ;  /* 0x00000002ff117819 */ /* 0x001fe4000001160c */
[----:B------:R-:W-:Y:S02]  /*0e00*/  LOP3.LUT R12, R12, 0x3, RZ, 0xc0, !PT ;  /* 0x000000030c0c7812 */ /* 0x000fe400078ec0ff */
[----:B---3--:R-:W-:-:S03]  /*0e10*/  LEA R14, P0, R15, R0, 0x4 ;  /* 0x000000000f0e7211 */ /* 0x008fc600078020ff */
[----:B------:R-:W-:Y:S01]  /*0e20*/  IMAD.WIDE.U32 R12, R17, R19, R12 ;  /* 0x00000013110c7225 */ /* 0x000fe200078e000c */
[----:B------:R-:W-:Y:S02]  /*0e30*/  LEA.HI.X.SX32 R0, R0, RZ, 0x1, P0 ;  /* 0x000000ff00007211 */ /* 0x000fe400000f0eff */
[----:B----4-:R-:W-:-:S04]  /*0e40*/  LEA R15, P0, R14, R2, 0x2 ;  /* 0x000000020e0f7211 */ /* 0x010fc800078010ff */
[----:B------:R-:W-:Y:S02]  /*0e50*/  LEA.HI.X R3, R14, R3, R0, 0x2, P0 ;  /* 0x000000030e037211 */ /* 0x000fe400000f1400 */
[----:B------:R-:W-:-:S04]  /*0e60*/  LEA R2, P0, R12, R15, 0x3 ;  /* 0x0000000f0c027211 */ /* 0x000fc800078018ff */
[----:B------:R-:W-:-:S03]  /*0e70*/  LEA.HI.X R3, R12, R3, R13, 0x3, P0 ;  /* 0x000000030c037211 */ /* 0x000fc600000f1c0d */
[----:B------:R-:W-:Y:S02]  /*0e80*/  IMAD.WIDE.U32 R12, R19, 0x40, R2 ;  /* 0x00000040130c7825 */ /* 0x000fe400078e0002 */
[----:B--2---:R-:W-:Y:S04]  /*0e90*/  STG.E.64 desc[UR14][R2.64], R4 ;  /* 0x0000000402007986 */ /* 0x004fe8000c101b0e */
[----:B------:R-:W-:Y:S04]  /*0ea0*/  STG.E.64 desc[UR14][R12.64], R6 ;  /* 0x000000060c007986 */ /* 0x000fe8000c101b0e */
[----:B------:R-:W-:Y:S04]  /*0eb0*/  STG.E.64 desc[UR14][R2.64+0x20], R8 ;  /* 0x0000200802007986 */ /* 0x000fe8000c101b0e */
[----:B------:R-:W-:Y:S01]  /*0ec0*/  STG.E.64 desc[UR14][R12.64+0x20], R10 ;  /* 0x0000200a0c007986 */ /* 0x000fe2000c101b0e */
[----:B------:R-:W-:Y:S05]  /*0ed0*/  EXIT ;  /* 0x000000000000794d */ /* 0x000fea0003800000 */
.L_x_4:
[----:B------:R-:W-:-:S00]  /*0ee0*/  BRA `(.L_x_4) ;  /* 0xfffffffc00fc7947 */ /* 0x000fc0000383ffff */
[----:B------:R-:W-:-:S00]  /*0ef0*/  NOP ;  /* 0x0000000000007918 */ /* 0x000fc00000000000 */
        /* <DEDUP_REMOVED lines=8> */
.L_x_5:


//--------------------- .nv.shared.reserved.0     --------------------------
	.section	.nv.shared.reserved.0,"aw",@nobits
	.weak		__nv_reservedSMEM_offset_0_alias
	.size		__nv_reservedSMEM_offset_0_alias, 0, 64
	.other		__nv_reservedSMEM_offset_0_alias,@"STO_CUDA_RESERVED_SHARED STV_DEFAULT"
__nv_reservedSMEM_offset_0_alias:
	.zero		0
	.zero		64


//--------------------- .nv.constant0._Z13matmul_kernelPK6__halfS1_Pfiii --------------------------
	.section	.nv.constant0._Z13matmul_kernelPK6__halfS1_Pfiii,"a",@progbits
	.sectionflags	@""
	.align	4
.nv.constant0._Z13matmul_kernelPK6__halfS1_Pfiii:
	.zero		932


//--------------------- SYMBOLS --------------------------

	.type		.nv.reservedSmem.offset0,@object
	.size		.nv.reservedSmem.offset0,0x4
